	.headerflags	@"EF_CUDA_TEXMODE_UNIFIED EF_CUDA_64BIT_ADDRESS EF_CUDA_ACCELERATORS EF_CUDA_SM90 EF_CUDA_VIRTUAL_SM(EF_CUDA_SM90)"
	.elftype	@"ET_EXEC"


//--------------------- .nv.info                  --------------------------
	.section	.nv.info,"",@"SHT_CUDA_INFO"
	.align	4


	//----- nvinfo : EIATTR_REGCOUNT
	.align		4
        /*0000*/ 	.byte	0x04, 0x2f
        /*0002*/ 	.short	(.L_3 - .L_2)
	.align		4
.L_2:
        /*0004*/ 	.word	index@(triton_poi_fused__native_batch_norm_legit_no_training_convolution_relu_9)
        /*0008*/ 	.word	0x0000001a


	//----- nvinfo : EIATTR_MIN_STACK_SIZE
	.align		4
.L_3:
        /*000c*/ 	.byte	0x04, 0x12
        /*000e*/ 	.short	(.L_5 - .L_4)
	.align		4
.L_4:
        /*0010*/ 	.word	index@(triton_poi_fused__native_batch_norm_legit_no_training_convolution_relu_9)
        /*0014*/ 	.word	0x00000000


	//----- nvinfo : EIATTR_FRAME_SIZE
	.align		4
.L_5:
        /*0018*/ 	.byte	0x04, 0x11
        /*001a*/ 	.short	(.L_7 - .L_6)
	.align		4
.L_6:
        /*001c*/ 	.word	index@(triton_poi_fused__native_batch_norm_legit_no_training_convolution_relu_9)
        /*0020*/ 	.word	0x00000000


	//----- nvinfo : EIATTR_MIN_STACK_SIZE
	.align		4
.L_7:
        /*0024*/ 	.byte	0x04, 0x12
        /*0026*/ 	.short	(.L_9 - .L_8)
	.align		4
.L_8:
        /*0028*/ 	.word	index@(triton_poi_fused__native_batch_norm_legit_no_training_convolution_relu_9)
        /*002c*/ 	.word	0x00000000
.L_9:


//--------------------- .nv.info.triton_poi_fused__native_batch_norm_legit_no_training_convolution_relu_9 --------------------------
	.section	.nv.info.triton_poi_fused__native_batch_norm_legit_no_training_convolution_relu_9,"",@"SHT_CUDA_INFO"
	.sectionflags	@""
	.align	4


	//----- nvinfo : EIATTR_CUDA_API_VERSION
	.align		4
        /*0000*/ 	.byte	0x04, 0x37
        /*0002*/ 	.short	(.L_11 - .L_10)
.L_10:
        /*0004*/ 	.word	0x0000007c


	//----- nvinfo : EIATTR_KPARAM_INFO
	.align		4
.L_11:
        /*0008*/ 	.byte	0x04, 0x17
        /*000a*/ 	.short	(.L_13 - .L_12)
.L_12:
        /*000c*/ 	.word	0x00000000
        /*0010*/ 	.short	0x0007
        /*0012*/ 	.short	0x0038
        /*0014*/ 	.byte	0x00, 0xf0, 0x11, 0x00


	//----- nvinfo : EIATTR_KPARAM_INFO
	.align		4
.L_13:
        /*0018*/ 	.byte	0x04, 0x17
        /*001a*/ 	.short	(.L_15 - .L_14)
.L_14:
        /*001c*/ 	.word	0x00000000
        /*0020*/ 	.short	0x0006
        /*0022*/ 	.short	0x0030
        /*0024*/ 	.byte	0x00, 0xf4, 0x21, 0x00


	//----- nvinfo : EIATTR_KPARAM_INFO
	.align		4
.L_15:
        /*0028*/ 	.byte	0x04, 0x17
        /*002a*/ 	.short	(.L_17 - .L_16)
.L_16:
        /*002c*/ 	.word	0x00000000
        /*0030*/ 	.short	0x0005
        /*0032*/ 	.short	0x0028
        /*0034*/ 	.byte	0x00, 0xf4, 0x21, 0x00


	//----- nvinfo : EIATTR_KPARAM_INFO
	.align		4
.L_17:
        /*0038*/ 	.byte	0x04, 0x17
        /*003a*/ 	.short	(.L_19 - .L_18)
.L_18:
        /*003c*/ 	.word	0x00000000
        /*0040*/ 	.short	0x0004
        /*0042*/ 	.short	0x0020
        /*0044*/ 	.byte	0x00, 0xf4, 0x21, 0x00


	//----- nvinfo : EIATTR_KPARAM_INFO
	.align		4
.L_19:
        /*0048*/ 	.byte	0x04, 0x17
        /*004a*/ 	.short	(.L_21 - .L_20)
.L_20:
        /*004c*/ 	.word	0x00000000
        /*0050*/ 	.short	0x0003
        /*0052*/ 	.short	0x0018
        /*0054*/ 	.byte	0x00, 0xf4, 0x21, 0x00


	//----- nvinfo : EIATTR_KPARAM_INFO
	.align		4
.L_21:
        /*0058*/ 	.byte	0x04, 0x17
        /*005a*/ 	.short	(.L_23 - .L_22)
.L_22:
        /*005c*/ 	.word	0x00000000
        /*0060*/ 	.short	0x0002
        /*0062*/ 	.short	0x0010
        /*0064*/ 	.byte	0x00, 0xf4, 0x21, 0x00


	//----- nvinfo : EIATTR_KPARAM_INFO
	.align		4
.L_23:
        /*0068*/ 	.byte	0x04, 0x17
        /*006a*/ 	.short	(.L_25 - .L_24)
.L_24:
        /*006c*/ 	.word	0x00000000
        /*0070*/ 	.short	0x0001
        /*0072*/ 	.short	0x0008
        /*0074*/ 	.byte	0x00, 0xf4, 0x21, 0x00


	//----- nvinfo : EIATTR_KPARAM_INFO
	.align		4
.L_25:
        /*0078*/ 	.byte	0x04, 0x17
        /*007a*/ 	.short	(.L_27 - .L_26)
.L_26:
        /*007c*/ 	.word	0x00000000
        /*0080*/ 	.short	0x0000
        /*0082*/ 	.short	0x0000
        /*0084*/ 	.byte	0x00, 0xf4, 0x21, 0x00


	//----- nvinfo : EIATTR_SPARSE_MMA_MASK
	.align		4
.L_27:
        /*0088*/ 	.byte	0x03, 0x50
        /*008a*/ 	.short	0x0000


	//----- nvinfo : EIATTR_MAXREG_COUNT
	.align		4
        /*008c*/ 	.byte	0x03, 0x1b
        /*008e*/ 	.short	0x00ff


	//----- nvinfo : EIATTR_EXIT_INSTR_OFFSETS
	.align		4
        /*0090*/ 	.byte	0x04, 0x1c
        /*0092*/ 	.short	(.L_29 - .L_28)


	//   ....[0]....
.L_28:
        /*0094*/ 	.word	0x00000500


	//   ....[1]....
        /*0098*/ 	.word	0x00000520


	//----- nvinfo : EIATTR_REQNTID
	.align		4
.L_29:
        /*009c*/ 	.byte	0x04, 0x10
        /*009e*/ 	.short	(.L_31 - .L_30)
.L_30:
        /*00a0*/ 	.word	0x00000080
        /*00a4*/ 	.word	0x00000001
        /*00a8*/ 	.word	0x00000001


	//----- nvinfo : EIATTR_CBANK_PARAM_SIZE
	.align		4
.L_31:
        /*00ac*/ 	.byte	0x03, 0x19
        /*00ae*/ 	.short	0x003c


	//----- nvinfo : EIATTR_PARAM_CBANK
	.align		4
        /*00b0*/ 	.byte	0x04, 0x0a
        /*00b2*/ 	.short	(.L_33 - .L_32)
	.align		4
.L_32:
        /*00b4*/ 	.word	index@(.nv.constant0.triton_poi_fused__native_batch_norm_legit_no_training_convolution_relu_9)
        /*00b8*/ 	.short	0x0210
        /*00ba*/ 	.short	0x003c


	//----- nvinfo : EIATTR_SW_WAR
	.align		4
.L_33:
        /*00bc*/ 	.byte	0x04, 0x36
        /*00be*/ 	.short	(.L_35 - .L_34)
.L_34:
        /*00c0*/ 	.word	0x00000008
.L_35:


//--------------------- .nv.callgraph             --------------------------
	.section	.nv.callgraph,"",@"SHT_CUDA_CALLGRAPH"
	.align	4
	.sectionentsize	8
	.align		4
        /*0000*/ 	.word	0x00000000
	.align		4
        /*0004*/ 	.word	0xffffffff
	.align		4
        /*0008*/ 	.word	0x00000000
	.align		4
        /*000c*/ 	.word	0xfffffffe
	.align		4
        /*0010*/ 	.word	0x00000000
	.align		4
        /*0014*/ 	.word	0xfffffffd
	.align		4
        /*0018*/ 	.word	0x00000000
	.align		4
        /*001c*/ 	.word	0xfffffffc


//--------------------- .nv.constant4             --------------------------
	.section	.nv.constant4,"a",@progbits
	.align	8
	.align		8
.nv.constant4:
        /*0000*/ 	.dword	_$_str
	.align		8
        /*0008*/ 	.dword	_$_str_$_2


//--------------------- .text.triton_poi_fused__native_batch_norm_legit_no_training_convolution_relu_9 --------------------------
	.section	.text.triton_poi_fused__native_batch_norm_legit_no_training_convolution_relu_9,"ax",@progbits
	.align	128
        .global         triton_poi_fused__native_batch_norm_legit_no_training_convolution_relu_9
        .type           triton_poi_fused__native_batch_norm_legit_no_training_convolution_relu_9,@function
        .size           triton_poi_fused__native_batch_norm_legit_no_training_convolution_relu_9,(.L_x_1 - triton_poi_fused__native_batch_norm_legit_no_training_convolution_relu_9)
        .other          triton_poi_fused__native_batch_norm_legit_no_training_convolution_relu_9,@"STO_CUDA_ENTRY STV_DEFAULT"
triton_poi_fused__native_batch_norm_legit_no_training_convolution_relu_9:
.text.triton_poi_fused__native_batch_norm_legit_no_training_convolution_relu_9:
[----:B------:R-:W0:Y:S01]  /*0000*/  LDC R1, c[0x0][0x28] ;  /* 0x00000a00ff017b82 */ /* 0x000e220000000800 */
[----:B------:R-:W1:Y:S01]  /*0010*/  S2R R0, SR_TID.X ;  /* 0x0000000000007919 */ /* 0x000e620000002100 */
[----:B------:R-:W-:Y:S01]  /*0020*/  CS2R R16, SRZ ;  /* 0x0000000000107805 */ /* 0x000fe2000001ff00 */
[----:B------:R-:W-:-:S05]  /*0030*/  ULDC.64 UR4, c[0x0][0x208] ;  /* 0x0000820000047ab9 */ /* 0x000fca0000000a00 */
[----:B------:R-:W2:Y:S01]  /*0040*/  LDC.64 R14, c[0x0][0x218] ;  /* 0x00008600ff0e7b82 */ /* 0x000ea20000000a00 */
[----:B------:R-:W3:Y:S07]  /*0050*/  S2R R5, SR_CTAID.X ;  /* 0x0000000000057919 */ /* 0x000eee0000002500 */
[----:B------:R-:W4:Y:S08]  /*0060*/  LDC.64 R22, c[0x0][0x210] ;  /* 0x00008400ff167b82 */ /* 0x000f300000000a00 */
[----:B------:R-:W5:Y:S08]  /*0070*/  LDC.64 R20, c[0x0][0x220] ;  /* 0x00008800ff147b82 */ /* 0x000f700000000a00 */
[----:B------:R-:W2:Y:S01]  /*0080*/  LDC.64 R8, c[0x0][0x230] ;  /* 0x00008c00ff087b82 */ /* 0x000ea20000000a00 */
[----:B-1----:R-:W-:-:S07]  /*0090*/  SHF.L.U32 R0, R0, 0x1, RZ ;  /* 0x0000000100007819 */ /* 0x002fce00000006ff */
[----:B------:R-:W1:Y:S01]  /*00a0*/  LDC.64 R6, c[0x0][0x238] ;  /* 0x00008e00ff067b82 */ /* 0x000e620000000a00 */
[----:B---3--:R-:W-:Y:S02]  /*00b0*/  SHF.R.S32.HI R3, RZ, 0x17, R5 ;  /* 0x00000017ff037819 */ /* 0x008fe40000011405 */
[----:B------:R-:W-:Y:S02]  /*00c0*/  LOP3.LUT R0, R0, 0xfe, RZ, 0xc0, !PT ;  /* 0x000000fe00007812 */ /* 0x000fe400078ec0ff */
[----:B------:R-:W-:Y:S02]  /*00d0*/  SGXT R3, R3, 0x1 ;  /* 0x000000010303781a */ /* 0x000fe40000000200 */
[----:B------:R-:W-:Y:S02]  /*00e0*/  LEA R0, R5, R0, 0x8 ;  /* 0x0000000005007211 */ /* 0x000fe400078e40ff */
[----:B------:R-:W3:Y:S02]  /*00f0*/  LDC.64 R4, c[0x0][0x228] ;  /* 0x00008a00ff047b82 */ /* 0x000ee40000000a00 */
[----:B------:R-:W-:-:S02]  /*0100*/  LEA.HI R3, R3, R0, RZ, 0x4 ;  /* 0x0000000003037211 */ /* 0x000fc400078f20ff */
[----:B------:R-:W-:Y:S02]  /*0110*/  ISETP.GE.AND P0, PT, R0, 0x400, PT ;  /* 0x000004000000780c */ /* 0x000fe40003f06270 */
[----:B------:R-:W-:-:S04]  /*0120*/  SHF.R.S32.HI R3, RZ, 0x4, R3 ;  /* 0x00000004ff037819 */ /* 0x000fc80000011403 */
[----:B------:R-:W-:-:S04]  /*0130*/  LEA.HI R2, R3, R3, RZ, 0x4 ;  /* 0x0000000303027211 */ /* 0x000fc800078f20ff */
[----:B------:R-:W-:-:S04]  /*0140*/  LOP3.LUT R2, R2, 0xfffffff0, RZ, 0xc0, !PT ;  /* 0xfffffff002027812 */ /* 0x000fc800078ec0ff */
[----:B------:R-:W-:-:S05]  /*0150*/  IADD3 R19, R3, -R2, RZ ;  /* 0x8000000203137210 */ /* 0x000fca0007ffe0ff */
[----:B---3--:R-:W-:-:S05]  /*0160*/  IMAD.WIDE R4, R19, 0x4, R4 ;  /* 0x0000000413047825 */ /* 0x008fca00078e0204 */
[----:B------:R-:W3:Y:S04]  /*0170*/  @!P0 LDG.E.EL R16, desc[UR4][R4.64] ;  /* 0x0000000404108981 */ /* 0x000ee8000c2e1900 */
[----:B------:R4:W3:Y:S01]  /*0180*/  @!P0 LDG.E.EL R17, desc[UR4][R4.64] ;  /* 0x0000000404118981 */ /* 0x0008e2000c2e1900 */
[----:B------:R-:W-:Y:S02]  /*0190*/  CS2R R12, SRZ ;  /* 0x00000000000c7805 */ /* 0x000fe4000001ff00 */
[----:B------:R-:W-:Y:S02]  /*01a0*/  CS2R R10, SRZ ;  /* 0x00000000000a7805 */ /* 0x000fe4000001ff00 */
[----:B------:R-:W-:Y:S01]  /*01b0*/  CS2R R2, SRZ ;  /* 0x0000000000027805 */ /* 0x000fe2000001ff00 */
[----:B--2---:R-:W-:-:S05]  /*01c0*/  IMAD.WIDE R14, R19, 0x4, R14 ;  /* 0x00000004130e7825 */ /* 0x004fca00078e020e */
[----:B------:R-:W2:Y:S01]  /*01d0*/  @!P0 LDG.E.EL R13, desc[UR4][R14.64] ;  /* 0x000000040e0d8981 */ /* 0x000ea2000c2e1900 */
[----:B----4-:R-:W-:-:S03]  /*01e0*/  IMAD.WIDE R4, R0, 0x4, R22 ;  /* 0x0000000400047825 */ /* 0x010fc600078e0216 */
[----:B------:R-:W4:Y:S01]  /*01f0*/  @!P0 LDG.E.EL R10, desc[UR4][R14.64] ;  /* 0x000000040e0a8981 */ /* 0x000f22000c2e1900 */
[----:B-----5:R-:W-:-:S03]  /*0200*/  IMAD.WIDE R22, R19, 0x4, R20 ;  /* 0x0000000413167825 */ /* 0x020fc600078e0214 */
[----:B------:R-:W2:Y:S01]  /*0210*/  @!P0 LDG.E.64 R2, desc[UR4][R4.64] ;  /* 0x0000000404028981 */ /* 0x000ea2000c1e1b00 */
[C---:B0-----:R-:W-:Y:S01]  /*0220*/  IMAD.WIDE R8, R19.reuse, 0x4, R8 ;  /* 0x0000000413087825 */ /* 0x041fe200078e0208 */
[----:B------:R-:W-:Y:S02]  /*0230*/  CS2R R20, SRZ ;  /* 0x0000000000147805 */ /* 0x000fe4000001ff00 */
[----:B------:R-:W5:Y:S01]  /*0240*/  @!P0 LDG.E.EL R11, desc[UR4][R22.64] ;  /* 0x00000004160b8981 */ /* 0x000f62000c2e1900 */
[----:B-1----:R-:W-:Y:S01]  /*0250*/  IMAD.WIDE R6, R19, 0x4, R6 ;  /* 0x0000000413067825 */ /* 0x002fe200078e0206 */
[----:B------:R-:W-:Y:S02]  /*0260*/  CS2R R18, SRZ ;  /* 0x0000000000127805 */ /* 0x000fe4000001ff00 */
[----:B------:R-:W2:Y:S04]  /*0270*/  @!P0 LDG.E.EL R12, desc[UR4][R22.64] ;  /* 0x00000004160c8981 */ /* 0x000ea8000c2e1900 */
[----:B------:R-:W2:Y:S04]  /*0280*/  @!P0 LDG.E.EL R20, desc[UR4][R8.64] ;  /* 0x0000000408148981 */ /* 0x000ea8000c2e1900 */
[----:B------:R0:W2:Y:S04]  /*0290*/  @!P0 LDG.E.EL R21, desc[UR4][R8.64] ;  /* 0x0000000408158981 */ /* 0x0000a8000c2e1900 */
[----:B------:R-:W2:Y:S04]  /*02a0*/  @!P0 LDG.E.EL R19, desc[UR4][R6.64] ;  /* 0x0000000406138981 */ /* 0x000ea8000c2e1900 */
[----:B------:R1:W2:Y:S01]  /*02b0*/  @!P0 LDG.E.EL R18, desc[UR4][R6.64] ;  /* 0x0000000406128981 */ /* 0x0002a2000c2e1900 */
[----:B0-----:R-:W-:Y:S01]  /*02c0*/  HFMA2.MMA R8, -RZ, RZ, 1.625, 0 ;  /* 0x3e800000ff087435 */ /* 0x001fe200000001ff */
[----:B-1----:R-:W0:Y:S02]  /*02d0*/  LDC.64 R6, c[0x0][0x240] ;  /* 0x00009000ff067b82 */ /* 0x002e240000000a00 */
[----:B0-----:R-:W-:-:S04]  /*02e0*/  IMAD.WIDE R6, R0, 0x4, R6 ;  /* 0x0000000400067825 */ /* 0x001fc800078e0206 */
[----:B---3--:R-:W-:Y:S01]  /*02f0*/  FADD R16, R16, 9.9999997473787516356e-06 ;  /* 0x3727c5ac10107421 */ /* 0x008fe20000000000 */
[----:B------:R-:W-:-:S03]  /*0300*/  FADD R17, R17, 9.9999997473787516356e-06 ;  /* 0x3727c5ac11117421 */ /* 0x000fc60000000000 */
[----:B------:R-:W0:Y:S08]  /*0310*/  MUFU.SQRT R14, R16 ;  /* 0x00000010000e7308 */ /* 0x000e300000002000 */
[----:B------:R-:W1:Y:S01]  /*0320*/  MUFU.SQRT R15, R17 ;  /* 0x00000011000f7308 */ /* 0x000e620000002000 */
[C---:B0-----:R-:W-:Y:S02]  /*0330*/  FSETP.GT.AND P1, PT, R14.reuse, 8.50705917302346158658e+37, PT ;  /* 0x7e8000000e00780b */ /* 0x041fe40003f24000 */
[----:B------:R-:W-:-:S02]  /*0340*/  FSETP.GEU.AND P3, PT, R14, 1.175494350822287508e-38, PT ;  /* 0x008000000e00780b */ /* 0x000fc40003f6e000 */
[C---:B-1----:R-:W-:Y:S02]  /*0350*/  FSETP.GT.AND P2, PT, R15.reuse, 8.50705917302346158658e+37, PT ;  /* 0x7e8000000f00780b */ /* 0x042fe40003f44000 */
[----:B------:R-:W-:-:S07]  /*0360*/  FSETP.GEU.AND P4, PT, R15, 1.175494350822287508e-38, PT ;  /* 0x008000000f00780b */ /* 0x000fce0003f8e000 */
[----:B------:R-:W-:-:S04]  /*0370*/  @P1 FMUL R14, R14, 0.25 ;  /* 0x3e8000000e0e1820 */ /* 0x000fc80000400000 */
[----:B------:R-:W-:Y:S01]  /*0380*/  @!P3 FMUL R14, R14, 16777216 ;  /* 0x4b8000000e0eb820 */ /* 0x000fe20000400000 */
[----:B------:R-:W-:-:S04]  /*0390*/  @P2 FMUL R15, R15, 0.25 ;  /* 0x3e8000000f0f2820 */ /* 0x000fc80000400000 */
[----:B------:R-:W-:Y:S01]  /*03a0*/  @!P4 FMUL R15, R15, 16777216 ;  /* 0x4b8000000f0fc820 */ /* 0x000fe20000400000 */
[----:B------:R-:W0:Y:S01]  /*03b0*/  MUFU.RCP R14, R14 ;  /* 0x0000000e000e7308 */ /* 0x000e220000001000 */
[----:B------:R-:W-:-:S07]  /*03c0*/  FSEL R9, R8, 1, P1 ;  /* 0x3f80000008097808 */ /* 0x000fce0000800000 */
[----:B------:R-:W1:Y:S01]  /*03d0*/  MUFU.RCP R15, R15 ;  /* 0x0000000f000f7308 */ /* 0x000e620000001000 */
[----:B------:R-:W-:Y:S01]  /*03e0*/  FSEL R8, R8, 1, P2 ;  /* 0x3f80000008087808 */ /* 0x000fe20001000000 */
[----:B------:R-:W-:Y:S01]  /*03f0*/  @!P3 FMUL R9, R9, 16777216 ;  /* 0x4b8000000909b820 */ /* 0x000fe20000400000 */
[----:B--2---:R-:W-:Y:S01]  /*0400*/  FADD R2, R13, R2 ;  /* 0x000000020d027221 */ /* 0x004fe20000000000 */
[----:B----4-:R-:W-:Y:S02]  /*0410*/  FADD R3, R10, R3 ;  /* 0x000000030a037221 */ /* 0x010fe40000000000 */
[----:B------:R-:W-:Y:S01]  /*0420*/  @!P4 FMUL R8, R8, 16777216 ;  /* 0x4b8000000808c820 */ /* 0x000fe20000400000 */
[----:B0-----:R-:W-:Y:S01]  /*0430*/  FMUL R14, R14, R9 ;  /* 0x000000090e0e7220 */ /* 0x001fe20000400000 */
[----:B-----5:R-:W-:Y:S01]  /*0440*/  FADD R11, R2, -R11 ;  /* 0x8000000b020b7221 */ /* 0x020fe20000000000 */
[----:B------:R-:W-:Y:S01]  /*0450*/  FADD R12, R3, -R12 ;  /* 0x8000000c030c7221 */ /* 0x000fe20000000000 */
[----:B-1----:R-:W-:-:S02]  /*0460*/  FMUL R9, R15, R8 ;  /* 0x000000080f097220 */ /* 0x002fc40000400000 */
[----:B------:R-:W-:Y:S02]  /*0470*/  FMUL R14, R11, R14 ;  /* 0x0000000e0b0e7220 */ /* 0x000fe40000400000 */
[----:B------:R-:W-:Y:S02]  /*0480*/  FMUL R9, R12, R9 ;  /* 0x000000090c097220 */ /* 0x000fe40000400000 */
[----:B------:R-:W-:Y:S02]  /*0490*/  FFMA R14, R14, R20, R19 ;  /* 0x000000140e0e7223 */ /* 0x000fe40000000013 */
[----:B------:R-:W-:Y:S01]  /*04a0*/  FFMA R9, R9, R21, R18 ;  /* 0x0000001509097223 */ /* 0x000fe20000000012 */
[----:B------:R0:W-:Y:S02]  /*04b0*/  @!P0 STG.E.64 desc[UR4][R4.64], R2 ;  /* 0x0000000204008986 */ /* 0x0001e4000c101b04 */
[----:B------:R-:W-:Y:S02]  /*04c0*/  FSETP.GEU.AND P1, PT, R14, RZ, PT ;  /* 0x000000ff0e00720b */ /* 0x000fe40003f2e000 */
[----:B------:R-:W-:-:S02]  /*04d0*/  FSETP.GEU.AND P2, PT, R9, RZ, PT ;  /* 0x000000ff0900720b */ /* 0x000fc40003f4e000 */
[----:B------:R-:W-:Y:S02]  /*04e0*/  FSEL R8, R14, RZ, P1 ;  /* 0x000000ff0e087208 */ /* 0x000fe40000800000 */
[----:B------:R-:W-:Y:S01]  /*04f0*/  FSEL R9, R9, RZ, P2 ;  /* 0x000000ff09097208 */ /* 0x000fe20001000000 */
[----:B0-----:R-:W-:Y:S08]  /*0500*/  @P0 EXIT ;  /* 0x000000000000094d */ /* 0x001ff00003800000 */
[----:B------:R-:W-:Y:S01]  /*0510*/  STG.E.64 desc[UR4][R6.64], R8 ;  /* 0x0000000806007986 */ /* 0x000fe2000c101b04 */
[----:B------:R-:W-:Y:S05]  /*0520*/  EXIT ;  /* 0x000000000000794d */ /* 0x000fea0003800000 */
.L_x_0:
[----:B------:R-:W-:-:S00]  /*0530*/  BRA `(.L_x_0) ;  /* 0xfffffffc00fc7947 */ /* 0x000fc0000383ffff */
[----:B------:R-:W-:-:S00]  /*0540*/  NOP ;  /* 0x0000000000007918 */ /* 0x000fc00000000000 */
        /* <DEDUP_REMOVED lines=11> */
.L_x_1:


//--------------------- .nv.global.init           --------------------------
	.section	.nv.global.init,"aw",@progbits
.nv.global.init:
	.type		_$_str,@object
	.size		_$_str,(_$_str_$_2 - _$_str)
_$_str:
        /*0000*/ 	.byte	0x5f, 0x5f, 0x43, 0x55, 0x44, 0x41, 0x5f, 0x46, 0x54, 0x5a, 0x00
	.type		_$_str_$_2,@object
	.size		_$_str_$_2,(.L_1 - _$_str_$_2)
_$_str_$_2:
        /*000b*/ 	.byte	0x5f, 0x5f, 0x43, 0x55, 0x44, 0x41, 0x5f, 0x50, 0x52, 0x45, 0x43, 0x5f, 0x53, 0x51, 0x52, 0x54
        /*001b*/ 	.byte	0x00
.L_1:


//--------------------- .nv.constant0.triton_poi_fused__native_batch_norm_legit_no_training_convolution_relu_9 --------------------------
	.section	.nv.constant0.triton_poi_fused__native_batch_norm_legit_no_training_convolution_relu_9,"a",@progbits
	.sectionflags	@""
	.align	4
.nv.constant0.triton_poi_fused__native_batch_norm_legit_no_training_convolution_relu_9:
	.zero		588
